//
// Generated by NVIDIA NVVM Compiler
//
// Compiler Build ID: CL-36424714
// Cuda compilation tools, release 13.0, V13.0.88
// Based on NVVM 20.0.0
//

.version 9.0
.target sm_100
.address_size 64

	// .globl	_Z10gemm_naiveiiifPfS_fS_

.visible .entry _Z10gemm_naiveiiifPfS_fS_(
	.param .u32 _Z10gemm_naiveiiifPfS_fS__param_0,
	.param .u32 _Z10gemm_naiveiiifPfS_fS__param_1,
	.param .u32 _Z10gemm_naiveiiifPfS_fS__param_2,
	.param .f32 _Z10gemm_naiveiiifPfS_fS__param_3,
	.param .u64 .ptr .align 1 _Z10gemm_naiveiiifPfS_fS__param_4,
	.param .u64 .ptr .align 1 _Z10gemm_naiveiiifPfS_fS__param_5,
	.param .f32 _Z10gemm_naiveiiifPfS_fS__param_6,
	.param .u64 .ptr .align 1 _Z10gemm_naiveiiifPfS_fS__param_7
)
{
	.reg .pred 	%p<13>;
	.reg .b32 	%r<46>;
	.reg .b32 	%f<73>;
	.reg .b64 	%rd<40>;

	ld.param.u32 	%r22, [_Z10gemm_naiveiiifPfS_fS__param_0];
	ld.param.u32 	%r23, [_Z10gemm_naiveiiifPfS_fS__param_1];
	ld.param.u32 	%r21, [_Z10gemm_naiveiiifPfS_fS__param_2];
	ld.param.f32 	%f13, [_Z10gemm_naiveiiifPfS_fS__param_3];
	ld.param.u64 	%rd5, [_Z10gemm_naiveiiifPfS_fS__param_4];
	ld.param.u64 	%rd6, [_Z10gemm_naiveiiifPfS_fS__param_5];
	ld.param.f32 	%f14, [_Z10gemm_naiveiiifPfS_fS__param_6];
	ld.param.u64 	%rd4, [_Z10gemm_naiveiiifPfS_fS__param_7];
	cvta.to.global.u64 	%rd1, %rd6;
	cvta.to.global.u64 	%rd2, %rd5;
	mov.u32 	%r24, %ctaid.x;
	mov.u32 	%r25, %ntid.x;
	mov.u32 	%r26, %tid.x;
	mad.lo.s32 	%r1, %r24, %r25, %r26;
	mov.u32 	%r27, %ctaid.y;
	mov.u32 	%r28, %ntid.y;
	mov.u32 	%r29, %tid.y;
	mad.lo.s32 	%r30, %r27, %r28, %r29;
	setp.ge.s32 	%p1, %r1, %r22;
	setp.ge.s32 	%p2, %r30, %r23;
	or.pred  	%p3, %p1, %p2;
	@%p3 bra 	$L__BB0_14;
	setp.lt.s32 	%p4, %r21, 1;
	mov.f32 	%f72, 0f00000000;
	@%p4 bra 	$L__BB0_13;
	mul.lo.s32 	%r3, %r21, %r1;
	and.b32  	%r4, %r21, 7;
	setp.lt.u32 	%p5, %r21, 8;
	mov.f32 	%f72, 0f00000000;
	mov.b32 	%r44, 0;
	@%p5 bra 	$L__BB0_5;
	and.b32  	%r44, %r21, 2147483640;
	neg.s32 	%r42, %r44;
	shl.b32 	%r7, %r23, 3;
	add.s64 	%rd3, %rd2, 16;
	mov.f32 	%f72, 0f00000000;
	mul.wide.s32 	%rd11, %r23, 4;
	mov.u32 	%r40, %r3;
	mov.u32 	%r41, %r30;
$L__BB0_4:
	.pragma "nounroll";
	mul.wide.s32 	%rd7, %r40, 4;
	add.s64 	%rd8, %rd3, %rd7;
	ld.global.f32 	%f19, [%rd8+-16];
	mul.wide.s32 	%rd9, %r41, 4;
	add.s64 	%rd10, %rd1, %rd9;
	ld.global.f32 	%f20, [%rd10];
	fma.rn.f32 	%f21, %f19, %f20, %f72;
	ld.global.f32 	%f22, [%rd8+-12];
	add.s64 	%rd12, %rd10, %rd11;
	ld.global.f32 	%f23, [%rd12];
	fma.rn.f32 	%f24, %f22, %f23, %f21;
	ld.global.f32 	%f25, [%rd8+-8];
	add.s64 	%rd13, %rd12, %rd11;
	ld.global.f32 	%f26, [%rd13];
	fma.rn.f32 	%f27, %f25, %f26, %f24;
	ld.global.f32 	%f28, [%rd8+-4];
	add.s64 	%rd14, %rd13, %rd11;
	ld.global.f32 	%f29, [%rd14];
	fma.rn.f32 	%f30, %f28, %f29, %f27;
	ld.global.f32 	%f31, [%rd8];
	add.s64 	%rd15, %rd14, %rd11;
	ld.global.f32 	%f32, [%rd15];
	fma.rn.f32 	%f33, %f31, %f32, %f30;
	ld.global.f32 	%f34, [%rd8+4];
	add.s64 	%rd16, %rd15, %rd11;
	ld.global.f32 	%f35, [%rd16];
	fma.rn.f32 	%f36, %f34, %f35, %f33;
	ld.global.f32 	%f37, [%rd8+8];
	add.s64 	%rd17, %rd16, %rd11;
	ld.global.f32 	%f38, [%rd17];
	fma.rn.f32 	%f39, %f37, %f38, %f36;
	ld.global.f32 	%f40, [%rd8+12];
	add.s64 	%rd18, %rd17, %rd11;
	ld.global.f32 	%f41, [%rd18];
	fma.rn.f32 	%f72, %f40, %f41, %f39;
	add.s32 	%r42, %r42, 8;
	add.s32 	%r41, %r41, %r7;
	add.s32 	%r40, %r40, 8;
	setp.ne.s32 	%p6, %r42, 0;
	@%p6 bra 	$L__BB0_4;
$L__BB0_5:
	setp.eq.s32 	%p7, %r4, 0;
	@%p7 bra 	$L__BB0_13;
	and.b32  	%r15, %r21, 3;
	setp.lt.u32 	%p8, %r4, 4;
	@%p8 bra 	$L__BB0_8;
	add.s32 	%r32, %r44, %r3;
	mul.wide.s32 	%rd19, %r32, 4;
	add.s64 	%rd20, %rd2, %rd19;
	ld.global.f32 	%f43, [%rd20];
	mad.lo.s32 	%r33, %r44, %r23, %r30;
	mul.wide.s32 	%rd21, %r33, 4;
	add.s64 	%rd22, %rd1, %rd21;
	ld.global.f32 	%f44, [%rd22];
	fma.rn.f32 	%f45, %f43, %f44, %f72;
	ld.global.f32 	%f46, [%rd20+4];
	mul.wide.s32 	%rd23, %r23, 4;
	add.s64 	%rd24, %rd22, %rd23;
	ld.global.f32 	%f47, [%rd24];
	fma.rn.f32 	%f48, %f46, %f47, %f45;
	ld.global.f32 	%f49, [%rd20+8];
	add.s64 	%rd25, %rd24, %rd23;
	ld.global.f32 	%f50, [%rd25];
	fma.rn.f32 	%f51, %f49, %f50, %f48;
	ld.global.f32 	%f52, [%rd20+12];
	add.s64 	%rd26, %rd25, %rd23;
	ld.global.f32 	%f53, [%rd26];
	fma.rn.f32 	%f72, %f52, %f53, %f51;
	add.s32 	%r44, %r44, 4;
$L__BB0_8:
	setp.eq.s32 	%p9, %r15, 0;
	@%p9 bra 	$L__BB0_13;
	setp.eq.s32 	%p10, %r15, 1;
	@%p10 bra 	$L__BB0_11;
	add.s32 	%r34, %r44, %r3;
	mul.wide.s32 	%rd27, %r34, 4;
	add.s64 	%rd28, %rd2, %rd27;
	ld.global.f32 	%f55, [%rd28];
	mad.lo.s32 	%r35, %r44, %r23, %r30;
	mul.wide.s32 	%rd29, %r35, 4;
	add.s64 	%rd30, %rd1, %rd29;
	ld.global.f32 	%f56, [%rd30];
	fma.rn.f32 	%f57, %f55, %f56, %f72;
	ld.global.f32 	%f58, [%rd28+4];
	mul.wide.s32 	%rd31, %r23, 4;
	add.s64 	%rd32, %rd30, %rd31;
	ld.global.f32 	%f59, [%rd32];
	fma.rn.f32 	%f72, %f58, %f59, %f57;
	add.s32 	%r44, %r44, 2;
$L__BB0_11:
	and.b32  	%r36, %r21, 1;
	setp.eq.b32 	%p11, %r36, 1;
	not.pred 	%p12, %p11;
	@%p12 bra 	$L__BB0_13;
	add.s32 	%r37, %r44, %r3;
	mul.wide.s32 	%rd33, %r37, 4;
	add.s64 	%rd34, %rd2, %rd33;
	ld.global.f32 	%f60, [%rd34];
	mad.lo.s32 	%r38, %r44, %r23, %r30;
	mul.wide.s32 	%rd35, %r38, 4;
	add.s64 	%rd36, %rd1, %rd35;
	ld.global.f32 	%f61, [%rd36];
	fma.rn.f32 	%f72, %f60, %f61, %f72;
$L__BB0_13:
	mad.lo.s32 	%r39, %r23, %r1, %r30;
	cvta.to.global.u64 	%rd37, %rd4;
	mul.wide.s32 	%rd38, %r39, 4;
	add.s64 	%rd39, %rd37, %rd38;
	ld.global.f32 	%f62, [%rd39];
	mul.f32 	%f63, %f14, %f62;
	fma.rn.f32 	%f64, %f13, %f72, %f63;
	st.global.f32 	[%rd39], %f64;
$L__BB0_14:
	ret;

}


// ===== COMPILED SASS (sm_100) =====

	.target	sm_100

	.elftype	@"ET_EXEC"


//--------------------- .note.nv.tkinfo           --------------------------
	.section	.note.nv.tkinfo,"",@"SHT_NOTE"
	.sectionflags	@"SHF_NOTE_NV_TKINFO"
	.tkinfo
        /*0018*/ 	.word	0x00000002
        /*0030*/ 	.string	""
        /*0030*/ 	.string	"ptxas"
        /*0030*/ 	.string	"Cuda compilation tools, release 13.0, V13.0.88"
        /*0030*/ 	.string	"Build cuda_13.0.r13.0/compiler.36424714_0"
        /*0030*/ 	.string	"-arch sm_100 -m 64 "



//--------------------- .note.nv.cuinfo           --------------------------
	.section	.note.nv.cuinfo,"",@"SHT_NOTE"
	.sectionflags	@"SHF_NOTE_NV_CUINFO"
        /*0018*/ 	.short	0x0002
        /*001a*/ 	.short	0x0064
        /*001c*/ 	.short	0x0082
	.zero		2


//--------------------- .nv.info                  --------------------------
	.section	.nv.info,"",@"SHT_CUDA_INFO"
	.align	4


	//----- nvinfo : EIATTR_REGCOUNT
	.align		4
        /*0000*/ 	.byte	0x04, 0x2f
        /*0002*/ 	.short	(.L_1 - .L_0)
	.align		4
.L_0:
        /*0004*/ 	.word	index@(_Z10gemm_naiveiiifPfS_fS_)
        /*0008*/ 	.word	0x00000020


	//----- nvinfo : EIATTR_FRAME_SIZE
	.align		4
.L_1:
        /*000c*/ 	.byte	0x04, 0x11
        /*000e*/ 	.short	(.L_3 - .L_2)
	.align		4
.L_2:
        /*0010*/ 	.word	index@(_Z10gemm_naiveiiifPfS_fS_)
        /*0014*/ 	.word	0x00000000


	//----- nvinfo : EIATTR_MIN_STACK_SIZE
	.align		4
.L_3:
        /*0018*/ 	.byte	0x04, 0x12
        /*001a*/ 	.short	(.L_5 - .L_4)
	.align		4
.L_4:
        /*001c*/ 	.word	index@(_Z10gemm_naiveiiifPfS_fS_)
        /*0020*/ 	.word	0x00000000
.L_5:


//--------------------- .nv.compat                --------------------------
	.section	.nv.compat,"",@"SHT_CUDA_COMPAT_INFO"
	.align	4
        /*0000*/ 	.byte	0x02, 0x09, 0x00, 0x00, 0x02, 0x02, 0x01, 0x00, 0x02, 0x05, 0x05, 0x00, 0x03, 0x07, 0x01, 0x01
        /*0010*/ 	.byte	0x02, 0x03, 0x00, 0x00, 0x02, 0x06, 0x01, 0x00, 0x04, 0x0b, 0x08, 0x00, 0x09, 0x00, 0x00, 0x00
        /*0020*/ 	.byte	0x00, 0x00, 0x00, 0x00


//--------------------- .nv.info._Z10gemm_naiveiiifPfS_fS_ --------------------------
	.section	.nv.info._Z10gemm_naiveiiifPfS_fS_,"",@"SHT_CUDA_INFO"
	.sectionflags	@""
	.align	4


	//----- nvinfo : EIATTR_CUDA_API_VERSION
	.align		4
        /*0000*/ 	.byte	0x04, 0x37
        /*0002*/ 	.short	(.L_7 - .L_6)
.L_6:
        /*0004*/ 	.word	0x00000082


	//----- nvinfo : EIATTR_KPARAM_INFO
	.align		4
.L_7:
        /*0008*/ 	.byte	0x04, 0x17
        /*000a*/ 	.short	(.L_9 - .L_8)
.L_8:
        /*000c*/ 	.word	0x00000000
        /*0010*/ 	.short	0x0007
        /*0012*/ 	.short	0x0028
        /*0014*/ 	.byte	0x00, 0xf5, 0x21, 0x00


	//----- nvinfo : EIATTR_KPARAM_INFO
	.align		4
.L_9:
        /*0018*/ 	.byte	0x04, 0x17
        /*001a*/ 	.short	(.L_11 - .L_10)
.L_10:
        /*001c*/ 	.word	0x00000000
        /*0020*/ 	.short	0x0006
        /*0022*/ 	.short	0x0020
        /*0024*/ 	.byte	0x00, 0xf0, 0x11, 0x00


	//----- nvinfo : EIATTR_KPARAM_INFO
	.align		4
.L_11:
        /*0028*/ 	.byte	0x04, 0x17
        /*002a*/ 	.short	(.L_13 - .L_12)
.L_12:
        /*002c*/ 	.word	0x00000000
        /*0030*/ 	.short	0x0005
        /*0032*/ 	.short	0x0018
        /*0034*/ 	.byte	0x00, 0xf5, 0x21, 0x00


	//----- nvinfo : EIATTR_KPARAM_INFO
	.align		4
.L_13:
        /*0038*/ 	.byte	0x04, 0x17
        /*003a*/ 	.short	(.L_15 - .L_14)
.L_14:
        /*003c*/ 	.word	0x00000000
        /*0040*/ 	.short	0x0004
        /*0042*/ 	.short	0x0010
        /*0044*/ 	.byte	0x00, 0xf5, 0x21, 0x00


	//----- nvinfo : EIATTR_KPARAM_INFO
	.align		4
.L_15:
        /*0048*/ 	.byte	0x04, 0x17
        /*004a*/ 	.short	(.L_17 - .L_16)
.L_16:
        /*004c*/ 	.word	0x00000000
        /*0050*/ 	.short	0x0003
        /*0052*/ 	.short	0x000c
        /*0054*/ 	.byte	0x00, 0xf0, 0x11, 0x00


	//----- nvinfo : EIATTR_KPARAM_INFO
	.align		4
.L_17:
        /*0058*/ 	.byte	0x04, 0x17
        /*005a*/ 	.short	(.L_19 - .L_18)
.L_18:
        /*005c*/ 	.word	0x00000000
        /*0060*/ 	.short	0x0002
        /*0062*/ 	.short	0x0008
        /*0064*/ 	.byte	0x00, 0xf0, 0x11, 0x00


	//----- nvinfo : EIATTR_KPARAM_INFO
	.align		4
.L_19:
        /*0068*/ 	.byte	0x04, 0x17
        /*006a*/ 	.short	(.L_21 - .L_20)
.L_20:
        /*006c*/ 	.word	0x00000000
        /*0070*/ 	.short	0x0001
        /*0072*/ 	.short	0x0004
        /*0074*/ 	.byte	0x00, 0xf0, 0x11, 0x00


	//----- nvinfo : EIATTR_KPARAM_INFO
	.align		4
.L_21:
        /*0078*/ 	.byte	0x04, 0x17
        /*007a*/ 	.short	(.L_23 - .L_22)
.L_22:
        /*007c*/ 	.word	0x00000000
        /*0080*/ 	.short	0x0000
        /*0082*/ 	.short	0x0000
        /*0084*/ 	.byte	0x00, 0xf0, 0x11, 0x00


	//----- nvinfo : EIATTR_SPARSE_MMA_MASK
	.align		4
.L_23:
        /*0088*/ 	.byte	0x03, 0x50
        /*008a*/ 	.short	0x0000


	//----- nvinfo : EIATTR_MAXREG_COUNT
	.align		4
        /*008c*/ 	.byte	0x03, 0x1b
        /*008e*/ 	.short	0x00ff


	//----- nvinfo : EIATTR_MERCURY_ISA_VERSION
	.align		4
        /*0090*/ 	.byte	0x03, 0x5f
        /*0092*/ 	.short	0x0101


	//----- nvinfo : EIATTR_VRC_CTA_INIT_COUNT
	.align		4
        /*0094*/ 	.byte	0x02, 0x4a
	.zero		1
	.zero		1


	//----- nvinfo : EIATTR_EXIT_INSTR_OFFSETS
	.align		4
        /*0098*/ 	.byte	0x04, 0x1c
        /*009a*/ 	.short	(.L_25 - .L_24)


	//   ....[0]....
.L_24:
        /*009c*/ 	.word	0x000000c0


	//   ....[1]....
        /*00a0*/ 	.word	0x00000890


	//----- nvinfo : EIATTR_CBANK_PARAM_SIZE
	.align		4
.L_25:
        /*00a4*/ 	.byte	0x03, 0x19
        /*00a6*/ 	.short	0x0030


	//----- nvinfo : EIATTR_PARAM_CBANK
	.align		4
        /*00a8*/ 	.byte	0x04, 0x0a
        /*00aa*/ 	.short	(.L_27 - .L_26)
	.align		4
.L_26:
        /*00ac*/ 	.word	index@(.nv.constant0._Z10gemm_naiveiiifPfS_fS_)
        /*00b0*/ 	.short	0x0380
        /*00b2*/ 	.short	0x0030


	//----- nvinfo : EIATTR_SW_WAR
	.align		4
.L_27:
        /*00b4*/ 	.byte	0x04, 0x36
        /*00b6*/ 	.short	(.L_29 - .L_28)
.L_28:
        /*00b8*/ 	.word	0x00000008
.L_29:


//--------------------- .nv.callgraph             --------------------------
	.section	.nv.callgraph,"",@"SHT_CUDA_CALLGRAPH"
	.align	4
	.sectionentsize	8
	.align		4
        /*0000*/ 	.word	0x00000000
	.align		4
        /*0004*/ 	.word	0xffffffff
	.align		4
        /*0008*/ 	.word	0x00000000
	.align		4
        /*000c*/ 	.word	0xfffffffe
	.align		4
        /*0010*/ 	.word	0x00000000
	.align		4
        /*0014*/ 	.word	0xfffffffd
	.align		4
        /*0018*/ 	.word	0x00000000
	.align		4
        /*001c*/ 	.word	0xfffffffc


//--------------------- .text._Z10gemm_naiveiiifPfS_fS_ --------------------------
	.section	.text._Z10gemm_naiveiiifPfS_fS_,"ax",@progbits
	.align	128
        .global         _Z10gemm_naiveiiifPfS_fS_
        .type           _Z10gemm_naiveiiifPfS_fS_,@function
        .size           _Z10gemm_naiveiiifPfS_fS_,(.L_x_5 - _Z10gemm_naiveiiifPfS_fS_)
        .other          _Z10gemm_naiveiiifPfS_fS_,@"STO_CUDA_ENTRY STV_DEFAULT"
_Z10gemm_naiveiiifPfS_fS_:
.text._Z10gemm_naiveiiifPfS_fS_:
[----:B------:R-:W-:Y:S01]  /*0000*/  LDC R1, c[0x0][0x37c] ;  /* 0x0000df00ff017b82 */ /* 0x000fe20000000800 */
[----:B------:R-:W0:Y:S07]  /*0010*/  S2R R7, SR_TID.Y ;  /* 0x0000000000077919 */ /* 0x000e2e0000002200 */
[----:B------:R-:W1:Y:S01]  /*0020*/  LDC R0, c[0x0][0x360] ;  /* 0x0000d800ff007b82 */ /* 0x000e620000000800 */
[----:B------:R-:W1:Y:S07]  /*0030*/  S2R R5, SR_TID.X ;  /* 0x0000000000057919 */ /* 0x000e6e0000002100 */
[----:B------:R-:W0:Y:S08]  /*0040*/  S2UR UR5, SR_CTAID.Y ;  /* 0x00000000000579c3 */ /* 0x000e300000002600 */
[----:B------:R-:W0:Y:S08]  /*0050*/  LDC R16, c[0x0][0x364] ;  /* 0x0000d900ff107b82 */ /* 0x000e300000000800 */
[----:B------:R-:W1:Y:S08]  /*0060*/  S2UR UR4, SR_CTAID.X ;  /* 0x00000000000479c3 */ /* 0x000e700000002500 */
[----:B------:R-:W2:Y:S01]  /*0070*/  LDC.64 R2, c[0x0][0x380] ;  /* 0x0000e000ff027b82 */ /* 0x000ea20000000a00 */
[----:B0-----:R-:W-:-:S02]  /*0080*/  IMAD R16, R16, UR5, R7 ;  /* 0x0000000510107c24 */ /* 0x001fc4000f8e0207 */
[----:B-1----:R-:W-:-:S03]  /*0090*/  IMAD R0, R0, UR4, R5 ;  /* 0x0000000400007c24 */ /* 0x002fc6000f8e0205 */
[----:B--2---:R-:W-:-:S04]  /*00a0*/  ISETP.GE.AND P0, PT, R16, R3, PT ;  /* 0x000000031000720c */ /* 0x004fc80003f06270 */
[----:B------:R-:W-:-:S13]  /*00b0*/  ISETP.GE.OR P0, PT, R0, R2, P0 ;  /* 0x000000020000720c */ /* 0x000fda0000706670 */
[----:B------:R-:W-:Y:S05]  /*00c0*/  @P0 EXIT ;  /* 0x000000000000094d */ /* 0x000fea0003800000 */
[----:B------:R-:W0:Y:S01]  /*00d0*/  LDC R17, c[0x0][0x388] ;  /* 0x0000e200ff117b82 */ /* 0x000e220000000800 */
[----:B------:R-:W1:Y:S01]  /*00e0*/  LDCU.64 UR6, c[0x0][0x358] ;  /* 0x00006b00ff0677ac */ /* 0x000e620008000a00 */
[----:B------:R-:W-:Y:S01]  /*00f0*/  HFMA2 R26, -RZ, RZ, 0, 0 ;  /* 0x00000000ff1a7431 */ /* 0x000fe200000001ff */
[----:B0-----:R-:W-:-:S13]  /*0100*/  ISETP.GE.AND P0, PT, R17, 0x1, PT ;  /* 0x000000011100780c */ /* 0x001fda0003f06270 */
[----:B-1----:R-:W-:Y:S05]  /*0110*/  @!P0 BRA `(.L_x_0) ;  /* 0x0000000400b88947 */ /* 0x002fea0003800000 */
[C---:B------:R-:W-:Y:S01]  /*0120*/  ISETP.GE.U32.AND P1, PT, R17.reuse, 0x8, PT ;  /* 0x000000081100780c */ /* 0x040fe20003f26070 */
[----:B------:R-:W-:Y:S01]  /*0130*/  IMAD R18, R0, R17, RZ ;  /* 0x0000001100127224 */ /* 0x000fe200078e02ff */
[----:B------:R-:W-:Y:S02]  /*0140*/  LOP3.LUT R25, R17, 0x7, RZ, 0xc0, !PT ;  /* 0x0000000711197812 */ /* 0x000fe400078ec0ff */
[----:B------:R-:W-:Y:S02]  /*0150*/  MOV R26, RZ ;  /* 0x000000ff001a7202 */ /* 0x000fe40000000f00 */
[----:B------:R-:W-:Y:S02]  /*0160*/  ISETP.NE.AND P0, PT, R25, RZ, PT ;  /* 0x000000ff1900720c */ /* 0x000fe40003f05270 */
[----:B------:R-:W-:-:S05]  /*0170*/  MOV R19, RZ ;  /* 0x000000ff00137202 */ /* 0x000fca0000000f00 */
[----:B------:R-:W-:Y:S06]  /*0180*/  @!P1 BRA `(.L_x_1) ;  /* 0x0000000000c49947 */ /* 0x000fec0003800000 */
[----:B------:R-:W0:Y:S01]  /*0190*/  LDCU.64 UR4, c[0x0][0x390] ;  /* 0x00007200ff0477ac */ /* 0x000e220008000a00 */
[----:B------:R-:W-:Y:S02]  /*01a0*/  LOP3.LUT R19, R17, 0x7ffffff8, RZ, 0xc0, !PT ;  /* 0x7ffffff811137812 */ /* 0x000fe400078ec0ff */
[----:B------:R-:W-:Y:S02]  /*01b0*/  MOV R26, RZ ;  /* 0x000000ff001a7202 */ /* 0x000fe40000000f00 */
[----:B------:R-:W-:Y:S02]  /*01c0*/  MOV R2, R18 ;  /* 0x0000001200027202 */ /* 0x000fe40000000f00 */
[----:B------:R-:W-:Y:S02]  /*01d0*/  MOV R22, R16 ;  /* 0x0000001000167202 */ /* 0x000fe40000000f00 */
[----:B------:R-:W-:Y:S01]  /*01e0*/  IADD3 R20, PT, PT, -R19, RZ, RZ ;  /* 0x000000ff13147210 */ /* 0x000fe20007ffe1ff */
[----:B0-----:R-:W-:-:S04]  /*01f0*/  UIADD3 UR4, UP0, UPT, UR4, 0x10, URZ ;  /* 0x0000001004047890 */ /* 0x001fc8000ff1e0ff */
[----:B------:R-:W-:-:S12]  /*0200*/  UIADD3.X UR5, UPT, UPT, URZ, UR5, URZ, UP0, !UPT ;  /* 0x00000005ff057290 */ /* 0x000fd800087fe4ff */
.L_x_2:
[----:B------:R-:W0:Y:S01]  /*0210*/  LDC.64 R14, c[0x0][0x398] ;  /* 0x0000e600ff0e7b82 */ /* 0x000e220000000a00 */
[----:B------:R-:W-:Y:S02]  /*0220*/  MOV R4, UR4 ;  /* 0x0000000400047c02 */ /* 0x000fe40008000f00 */
[----:B------:R-:W-:-:S03]  /*0230*/  MOV R5, UR5 ;  /* 0x0000000500057c02 */ /* 0x000fc60008000f00 */
[----:B------:R-:W-:-:S05]  /*0240*/  IMAD.WIDE R4, R2, 0x4, R4 ;  /* 0x0000000402047825 */ /* 0x000fca00078e0204 */
[----:B------:R-:W2:Y:S04]  /*0250*/  LDG.E R21, desc[UR6][R4.64+-0x10] ;  /* 0xfffff00604157981 */ /* 0x000ea8000c1e1900 */
[----:B------:R-:W3:Y:S04]  /*0260*/  LDG.E R23, desc[UR6][R4.64+-0xc] ;  /* 0xfffff40604177981 */ /* 0x000ee8000c1e1900 */
[----:B------:R-:W4:Y:S01]  /*0270*/  LDG.E R29, desc[UR6][R4.64+-0x8] ;  /* 0xfffff806041d7981 */ /* 0x000f22000c1e1900 */
[----:B0-----:R-:W-:-:S05]  /*0280*/  IMAD.WIDE R14, R22, 0x4, R14 ;  /* 0x00000004160e7825 */ /* 0x001fca00078e020e */
[----:B------:R0:W2:Y:S01]  /*0290*/  LDG.E R24, desc[UR6][R14.64] ;  /* 0x000000060e187981 */ /* 0x0000a2000c1e1900 */
[----:B------:R-:W-:-:S04]  /*02a0*/  IMAD.WIDE R12, R3, 0x4, R14 ;  /* 0x00000004030c7825 */ /* 0x000fc800078e020e */
[C---:B------:R-:W-:Y:S02]  /*02b0*/  IMAD.WIDE R6, R3.reuse, 0x4, R12 ;  /* 0x0000000403067825 */ /* 0x040fe400078e020c */
[----:B------:R-:W3:Y:S02]  /*02c0*/  LDG.E R12, desc[UR6][R12.64] ;  /* 0x000000060c0c7981 */ /* 0x000ee4000c1e1900 */
[C---:B------:R-:W-:Y:S02]  /*02d0*/  IMAD.WIDE R8, R3.reuse, 0x4, R6 ;  /* 0x0000000403087825 */ /* 0x040fe400078e0206 */
[----:B------:R1:W4:Y:S02]  /*02e0*/  LDG.E R28, desc[UR6][R6.64] ;  /* 0x00000006061c7981 */ /* 0x000324000c1e1900 */
[C---:B------:R-:W-:Y:S02]  /*02f0*/  IMAD.WIDE R10, R3.reuse, 0x4, R8 ;  /* 0x00000004030a7825 */ /* 0x040fe400078e0208 */
[----:B------:R-:W5:Y:S02]  /*0300*/  LDG.E R8, desc[UR6][R8.64] ;  /* 0x0000000608087981 */ /* 0x000f64000c1e1900 */
[----:B0-----:R-:W-:-:S05]  /*0310*/  IMAD.WIDE R14, R3, 0x4, R10 ;  /* 0x00000004030e7825 */ /* 0x001fca00078e020a */
[----:B------:R-:W5:Y:S04]  /*0320*/  LDG.E R13, desc[UR6][R14.64] ;  /* 0x000000060e0d7981 */ /* 0x000f68000c1e1900 */
[----:B------:R-:W5:Y:S04]  /*0330*/  LDG.E R9, desc[UR6][R10.64] ;  /* 0x000000060a097981 */ /* 0x000f68000c1e1900 */
[----:B------:R-:W5:Y:S04]  /*0340*/  LDG.E R11, desc[UR6][R4.64+-0x4] ;  /* 0xfffffc06040b7981 */ /* 0x000f68000c1e1900 */
[----:B------:R-:W5:Y:S01]  /*0350*/  LDG.E R10, desc[UR6][R4.64+0x8] ;  /* 0x00000806040a7981 */ /* 0x000f62000c1e1900 */
[----:B--2---:R-:W-:Y:S01]  /*0360*/  FFMA R24, R21, R24, R26 ;  /* 0x0000001815187223 */ /* 0x004fe2000000001a */
[----:B------:R-:W-:-:S02]  /*0370*/  IMAD.WIDE R26, R3, 0x4, R14 ;  /* 0x00000004031a7825 */ /* 0x000fc400078e020e */
[----:B------:R-:W2:Y:S04]  /*0380*/  LDG.E R21, desc[UR6][R4.64] ;  /* 0x0000000604157981 */ /* 0x000ea8000c1e1900 */
[----:B------:R-:W2:Y:S01]  /*0390*/  LDG.E R14, desc[UR6][R4.64+0x4] ;  /* 0x00000406040e7981 */ /* 0x000ea2000c1e1900 */
[----:B-1----:R-:W-:-:S03]  /*03a0*/  IMAD.WIDE R6, R3, 0x4, R26 ;  /* 0x0000000403067825 */ /* 0x002fc600078e021a */
[----:B------:R-:W2:Y:S04]  /*03b0*/  LDG.E R15, desc[UR6][R4.64+0xc] ;  /* 0x00000c06040f7981 */ /* 0x000ea8000c1e1900 */
[----:B------:R-:W2:Y:S04]  /*03c0*/  LDG.E R6, desc[UR6][R6.64] ;  /* 0x0000000606067981 */ /* 0x000ea8000c1e1900 */
[----:B------:R-:W2:Y:S01]  /*03d0*/  LDG.E R5, desc[UR6][R26.64] ;  /* 0x000000061a057981 */ /* 0x000ea2000c1e1900 */
[----:B---3--:R-:W-:Y:S01]  /*03e0*/  FFMA R12, R23, R12, R24 ;  /* 0x0000000c170c7223 */ /* 0x008fe20000000018 */
[----:B------:R-:W-:-:S03]  /*03f0*/  IADD3 R20, PT, PT, R20, 0x8, RZ ;  /* 0x0000000814147810 */ /* 0x000fc60007ffe0ff */
[----:B----4-:R-:W-:Y:S01]  /*0400*/  FFMA R12, R29, R28, R12 ;  /* 0x0000001c1d0c7223 */ /* 0x010fe2000000000c */
[----:B------:R-:W-:Y:S02]  /*0410*/  ISETP.NE.AND P1, PT, R20, RZ, PT ;  /* 0x000000ff1400720c */ /* 0x000fe40003f25270 */
[----:B------:R-:W-:Y:S01]  /*0420*/  LEA R22, R3, R22, 0x3 ;  /* 0x0000001603167211 */ /* 0x000fe200078e18ff */
[----:B-----5:R-:W-:Y:S01]  /*0430*/  FFMA R8, R11, R8, R12 ;  /* 0x000000080b087223 */ /* 0x020fe2000000000c */
[----:B------:R-:W-:-:S03]  /*0440*/  IADD3 R2, PT, PT, R2, 0x8, RZ ;  /* 0x0000000802027810 */ /* 0x000fc60007ffe0ff */
[----:B--2---:R-:W-:-:S04]  /*0450*/  FFMA R9, R21, R9, R8 ;  /* 0x0000000915097223 */ /* 0x004fc80000000008 */
[----:B------:R-:W-:-:S04]  /*0460*/  FFMA R9, R14, R13, R9 ;  /* 0x0000000d0e097223 */ /* 0x000fc80000000009 */
[----:B------:R-:W-:-:S04]  /*0470*/  FFMA R10, R10, R5, R9 ;  /* 0x000000050a0a7223 */ /* 0x000fc80000000009 */
[----:B------:R-:W-:Y:S01]  /*0480*/  FFMA R26, R15, R6, R10 ;  /* 0x000000060f1a7223 */ /* 0x000fe2000000000a */
[----:B------:R-:W-:Y:S06]  /*0490*/  @P1 BRA `(.L_x_2) ;  /* 0xfffffffc005c1947 */ /* 0x000fec000383ffff */
.L_x_1:
[----:B------:R-:W-:Y:S05]  /*04a0*/  @!P0 BRA `(.L_x_0) ;  /* 0x0000000000d48947 */ /* 0x000fea0003800000 */
[----:B------:R-:W-:Y:S02]  /*04b0*/  ISETP.GE.U32.AND P0, PT, R25, 0x4, PT ;  /* 0x000000041900780c */ /* 0x000fe40003f06070 */
[----:B------:R-:W-:-:S04]  /*04c0*/  LOP3.LUT R2, R17, 0x3, RZ, 0xc0, !PT ;  /* 0x0000000311027812 */ /* 0x000fc800078ec0ff */
[----:B------:R-:W-:-:S07]  /*04d0*/  ISETP.NE.AND P1, PT, R2, RZ, PT ;  /* 0x000000ff0200720c */ /* 0x000fce0003f25270 */
[----:B------:R-:W-:Y:S06]  /*04e0*/  @!P0 BRA `(.L_x_3) ;  /* 0x0000000000588947 */ /* 0x000fec0003800000 */
[----:B------:R-:W0:Y:S01]  /*04f0*/  LDC.64 R10, c[0x0][0x398] ;  /* 0x0000e600ff0a7b82 */ /* 0x000e220000000a00 */
[----:B------:R-:W-:Y:S01]  /*0500*/  IMAD R9, R19, R3, R16 ;  /* 0x0000000313097224 */ /* 0x000fe200078e0210 */
[----:B------:R-:W-:-:S06]  /*0510*/  IADD3 R7, PT, PT, R18, R19, RZ ;  /* 0x0000001312077210 */ /* 0x000fcc0007ffe0ff */
[----:B------:R-:W1:Y:S01]  /*0520*/  LDC.64 R4, c[0x0][0x390] ;  /* 0x0000e400ff047b82 */ /* 0x000e620000000a00 */
[----:B0-----:R-:W-:-:S04]  /*0530*/  IMAD.WIDE R10, R9, 0x4, R10 ;  /* 0x00000004090a7825 */ /* 0x001fc800078e020a */
[----:B------:R-:W-:Y:S02]  /*0540*/  IMAD.WIDE R12, R3, 0x4, R10 ;  /* 0x00000004030c7825 */ /* 0x000fe400078e020a */
[----:B------:R-:W2:Y:S02]  /*0550*/  LDG.E R10, desc[UR6][R10.64] ;  /* 0x000000060a0a7981 */ /* 0x000ea4000c1e1900 */
[----:B-1----:R-:W-:-:S04]  /*0560*/  IMAD.WIDE R4, R7, 0x4, R4 ;  /* 0x0000000407047825 */ /* 0x002fc800078e0204 */
[C---:B------:R-:W-:Y:S01]  /*0570*/  IMAD.WIDE R6, R3.reuse, 0x4, R12 ;  /* 0x0000000403067825 */ /* 0x040fe200078e020c */
[----:B------:R-:W2:Y:S04]  /*0580*/  LDG.E R15, desc[UR6][R4.64] ;  /* 0x00000006040f7981 */ /* 0x000ea8000c1e1900 */
[----:B------:R-:W3:Y:S01]  /*0590*/  LDG.E R12, desc[UR6][R12.64] ;  /* 0x000000060c0c7981 */ /* 0x000ee2000c1e1900 */
[----:B------:R-:W-:-:S03]  /*05a0*/  IMAD.WIDE R8, R3, 0x4, R6 ;  /* 0x0000000403087825 */ /* 0x000fc600078e0206 */
[----:B------:R-:W3:Y:S04]  /*05b0*/  LDG.E R14, desc[UR6][R4.64+0x4] ;  /* 0x00000406040e7981 */ /* 0x000ee8000c1e1900 */
[----:B------:R-:W4:Y:S04]  /*05c0*/  LDG.E R20, desc[UR6][R6.64] ;  /* 0x0000000606147981 */ /* 0x000f28000c1e1900 */
[----:B------:R-:W4:Y:S04]  /*05d0*/  LDG.E R21, desc[UR6][R4.64+0x8] ;  /* 0x0000080604157981 */ /* 0x000f28000c1e1900 */
[----:B------:R-:W5:Y:S04]  /*05e0*/  LDG.E R23, desc[UR6][R4.64+0xc] ;  /* 0x00000c0604177981 */ /* 0x000f68000c1e1900 */
[----:B------:R-:W5:Y:S01]  /*05f0*/  LDG.E R8, desc[UR6][R8.64] ;  /* 0x0000000608087981 */ /* 0x000f62000c1e1900 */
[----:B------:R-:W-:Y:S01]  /*0600*/  IADD3 R19, PT, PT, R19, 0x4, RZ ;  /* 0x0000000413137810 */ /* 0x000fe20007ffe0ff */
[----:B--2---:R-:W-:-:S04]  /*0610*/  FFMA R15, R15, R10, R26 ;  /* 0x0000000a0f0f7223 */ /* 0x004fc8000000001a */
[----:B---3--:R-:W-:-:S04]  /*0620*/  FFMA R14, R14, R12, R15 ;  /* 0x0000000c0e0e7223 */ /* 0x008fc8000000000f */
[----:B----4-:R-:W-:-:S04]  /*0630*/  FFMA R14, R21, R20, R14 ;  /* 0x00000014150e7223 */ /* 0x010fc8000000000e */
[----:B-----5:R-:W-:-:S07]  /*0640*/  FFMA R26, R23, R8, R14 ;  /* 0x00000008171a7223 */ /* 0x020fce000000000e */
.L_x_3:
[----:B------:R-:W-:Y:S05]  /*0650*/  @!P1 BRA `(.L_x_0) ;  /* 0x0000000000689947 */ /* 0x000fea0003800000 */
[----:B------:R-:W0:Y:S01]  /*0660*/  LDC.64 R10, c[0x0][0x398] ;  /* 0x0000e600ff0a7b82 */ /* 0x000e220000000a00 */
[----:B------:R-:W-:Y:S02]  /*0670*/  ISETP.NE.AND P0, PT, R2, 0x1, PT ;  /* 0x000000010200780c */ /* 0x000fe40003f05270 */
[----:B------:R-:W-:-:S04]  /*0680*/  LOP3.LUT R17, R17, 0x1, RZ, 0xc0, !PT ;  /* 0x0000000111117812 */ /* 0x000fc800078ec0ff */
[----:B------:R-:W-:Y:S01]  /*0690*/  ISETP.NE.U32.AND P1, PT, R17, 0x1, PT ;  /* 0x000000011100780c */ /* 0x000fe20003f25070 */
[----:B------:R-:W1:Y:S06]  /*06a0*/  LDC.64 R8, c[0x0][0x390] ;  /* 0x0000e400ff087b82 */ /* 0x000e6c0000000a00 */
[C---:B------:R-:W-:Y:S01]  /*06b0*/  @P0 IMAD R15, R19.reuse, R3, R16 ;  /* 0x00000003130f0224 */ /* 0x040fe200078e0210 */
[----:B------:R-:W-:Y:S01]  /*06c0*/  @P0 IADD3 R13, PT, PT, R18, R19, RZ ;  /* 0x00000013120d0210 */ /* 0x000fe20007ffe0ff */
[----:B------:R-:W2:Y:S01]  /*06d0*/  LDC.64 R6, c[0x0][0x390] ;  /* 0x0000e400ff067b82 */ /* 0x000ea20000000a00 */
[----:B------:R-:W-:-:S07]  /*06e0*/  @P0 IADD3 R19, PT, PT, R19, 0x2, RZ ;  /* 0x0000000213130810 */ /* 0x000fce0007ffe0ff */
[----:B------:R-:W3:Y:S01]  /*06f0*/  LDC.64 R4, c[0x0][0x398] ;  /* 0x0000e600ff047b82 */ /* 0x000ee20000000a00 */
[----:B0-----:R-:W-:Y:S01]  /*0700*/  @P0 IMAD.WIDE R10, R15, 0x4, R10 ;  /* 0x000000040f0a0825 */ /* 0x001fe200078e020a */
[----:B------:R-:W-:-:S03]  /*0710*/  @!P1 IADD3 R15, PT, PT, R18, R19, RZ ;  /* 0x00000013120f9210 */ /* 0x000fc60007ffe0ff */
[----:B------:R-:W-:Y:S01]  /*0720*/  @!P1 IMAD R19, R19, R3, R16 ;  /* 0x0000000313139224 */ /* 0x000fe200078e0210 */
[----:B------:R-:W4:Y:S01]  /*0730*/  @P0 LDG.E R2, desc[UR6][R10.64] ;  /* 0x000000060a020981 */ /* 0x000f22000c1e1900 */
[----:B-1----:R-:W-:-:S04]  /*0740*/  @P0 IMAD.WIDE R8, R13, 0x4, R8 ;  /* 0x000000040d080825 */ /* 0x002fc800078e0208 */
[----:B------:R-:W-:Y:S01]  /*0750*/  @P0 IMAD.WIDE R12, R3, 0x4, R10 ;  /* 0x00000004030c0825 */ /* 0x000fe200078e020a */
[----:B------:R-:W4:Y:S03]  /*0760*/  @P0 LDG.E R17, desc[UR6][R8.64] ;  /* 0x0000000608110981 */ /* 0x000f26000c1e1900 */
[----:B--2---:R-:W-:Y:S01]  /*0770*/  @!P1 IMAD.WIDE R6, R15, 0x4, R6 ;  /* 0x000000040f069825 */ /* 0x004fe200078e0206 */
[----:B------:R-:W2:Y:S04]  /*0780*/  @P0 LDG.E R21, desc[UR6][R8.64+0x4] ;  /* 0x0000040608150981 */ /* 0x000ea8000c1e1900 */
[----:B------:R-:W2:Y:S01]  /*0790*/  @P0 LDG.E R12, desc[UR6][R12.64] ;  /* 0x000000060c0c0981 */ /* 0x000ea2000c1e1900 */
[----:B---3--:R-:W-:-:S03]  /*07a0*/  @!P1 IMAD.WIDE R4, R19, 0x4, R4 ;  /* 0x0000000413049825 */ /* 0x008fc600078e0204 */
[----:B------:R-:W3:Y:S04]  /*07b0*/  @!P1 LDG.E R7, desc[UR6][R6.64] ;  /* 0x0000000606079981 */ /* 0x000ee8000c1e1900 */
[----:B------:R-:W3:Y:S01]  /*07c0*/  @!P1 LDG.E R4, desc[UR6][R4.64] ;  /* 0x0000000604049981 */ /* 0x000ee2000c1e1900 */
[----:B----4-:R-:W-:-:S04]  /*07d0*/  @P0 FFMA R2, R17, R2, R26 ;  /* 0x0000000211020223 */ /* 0x010fc8000000001a */
[----:B--2---:R-:W-:-:S04]  /*07e0*/  @P0 FFMA R26, R21, R12, R2 ;  /* 0x0000000c151a0223 */ /* 0x004fc80000000002 */
[----:B---3--:R-:W-:-:S07]  /*07f0*/  @!P1 FFMA R26, R7, R4, R26 ;  /* 0x00000004071a9223 */ /* 0x008fce000000001a */
.L_x_0:
[----:B------:R-:W0:Y:S01]  /*0800*/  LDC.64 R4, c[0x0][0x3a8] ;  /* 0x0000ea00ff047b82 */ /* 0x000e220000000a00 */
[----:B------:R-:W-:Y:S01]  /*0810*/  IMAD R3, R0, R3, R16 ;  /* 0x0000000300037224 */ /* 0x000fe200078e0210 */
[----:B------:R-:W1:Y:S01]  /*0820*/  LDCU UR4, c[0x0][0x3a0] ;  /* 0x00007400ff0477ac */ /* 0x000e620008000800 */
[----:B------:R-:W2:Y:S02]  /*0830*/  LDCU UR5, c[0x0][0x38c] ;  /* 0x00007180ff0577ac */ /* 0x000ea40008000800 */
[----:B0-----:R-:W-:-:S05]  /*0840*/  IMAD.WIDE R2, R3, 0x4, R4 ;  /* 0x0000000403027825 */ /* 0x001fca00078e0204 */
[----:B------:R-:W1:Y:S02]  /*0850*/  LDG.E R0, desc[UR6][R2.64] ;  /* 0x0000000602007981 */ /* 0x000e64000c1e1900 */
[----:B-1----:R-:W-:-:S04]  /*0860*/  FMUL R5, R0, UR4 ;  /* 0x0000000400057c20 */ /* 0x002fc80008400000 */
[----:B--2---:R-:W-:-:S05]  /*0870*/  FFMA R5, R26, UR5, R5 ;  /* 0x000000051a057c23 */ /* 0x004fca0008000005 */
[----:B------:R-:W-:Y:S01]  /*0880*/  STG.E desc[UR6][R2.64], R5 ;  /* 0x0000000502007986 */ /* 0x000fe2000c101906 */
[----:B------:R-:W-:Y:S05]  /*0890*/  EXIT ;  /* 0x000000000000794d */ /* 0x000fea0003800000 */
.L_x_4:
[----:B------:R-:W-:-:S00]  /*08a0*/  BRA `(.L_x_4) ;  /* 0xfffffffc00fc7947 */ /* 0x000fc0000383ffff */
[----:B------:R-:W-:-:S00]  /*08b0*/  NOP ;  /* 0x0000000000007918 */ /* 0x000fc00000000000 */
        /* <DEDUP_REMOVED lines=12> */
.L_x_5:


//--------------------- .nv.shared.reserved.0     --------------------------
	.section	.nv.shared.reserved.0,"aw",@nobits
	.weak		__nv_reservedSMEM_offset_0_alias
	.size		__nv_reservedSMEM_offset_0_alias, 0, 64
	.other		__nv_reservedSMEM_offset_0_alias,@"STO_CUDA_RESERVED_SHARED STV_DEFAULT"
__nv_reservedSMEM_offset_0_alias:
	.zero		0
	.zero		64


//--------------------- .nv.constant0._Z10gemm_naiveiiifPfS_fS_ --------------------------
	.section	.nv.constant0._Z10gemm_naiveiiifPfS_fS_,"a",@progbits
	.sectionflags	@""
	.align	4
.nv.constant0._Z10gemm_naiveiiifPfS_fS_:
	.zero		944


//--------------------- SYMBOLS --------------------------

	.type		.nv.reservedSmem.offset0,@object
	.size		.nv.reservedSmem.offset0,0x4
